//
// Generated by NVIDIA NVVM Compiler
//
// Compiler Build ID: CL-36424714
// Cuda compilation tools, release 13.0, V13.0.88
// Based on NVVM 20.0.0
//

.version 9.0
.target sm_100
.address_size 64

	// .globl	_Z5exponPdd

.visible .entry _Z5exponPdd(
	.param .u64 .ptr .align 1 _Z5exponPdd_param_0,
	.param .f64 _Z5exponPdd_param_1
)
{
	.reg .pred 	%p<4>;
	.reg .b32 	%r<16>;
	.reg .b32 	%f<3>;
	.reg .b64 	%rd<3>;
	.reg .b64 	%fd<26>;

	ld.param.u64 	%rd1, [_Z5exponPdd_param_0];
	ld.param.f64 	%fd5, [_Z5exponPdd_param_1];
	fma.rn.f64 	%fd6, %fd5, 0d3FF71547652B82FE, 0d4338000000000000;
	{
	.reg .b32 %temp; 
	mov.b64 	{%r1, %temp}, %fd6;
	}
	mov.f64 	%fd7, 0dC338000000000000;
	add.rn.f64 	%fd8, %fd6, %fd7;
	fma.rn.f64 	%fd9, %fd8, 0dBFE62E42FEFA39EF, %fd5;
	fma.rn.f64 	%fd10, %fd8, 0dBC7ABC9E3B39803F, %fd9;
	fma.rn.f64 	%fd11, %fd10, 0d3E5ADE1569CE2BDF, 0d3E928AF3FCA213EA;
	fma.rn.f64 	%fd12, %fd11, %fd10, 0d3EC71DEE62401315;
	fma.rn.f64 	%fd13, %fd12, %fd10, 0d3EFA01997C89EB71;
	fma.rn.f64 	%fd14, %fd13, %fd10, 0d3F2A01A014761F65;
	fma.rn.f64 	%fd15, %fd14, %fd10, 0d3F56C16C1852B7AF;
	fma.rn.f64 	%fd16, %fd15, %fd10, 0d3F81111111122322;
	fma.rn.f64 	%fd17, %fd16, %fd10, 0d3FA55555555502A1;
	fma.rn.f64 	%fd18, %fd17, %fd10, 0d3FC5555555555511;
	fma.rn.f64 	%fd19, %fd18, %fd10, 0d3FE000000000000B;
	fma.rn.f64 	%fd20, %fd19, %fd10, 0d3FF0000000000000;
	fma.rn.f64 	%fd21, %fd20, %fd10, 0d3FF0000000000000;
	{
	.reg .b32 %temp; 
	mov.b64 	{%r2, %temp}, %fd21;
	}
	{
	.reg .b32 %temp; 
	mov.b64 	{%temp, %r3}, %fd21;
	}
	shl.b32 	%r4, %r1, 20;
	add.s32 	%r5, %r4, %r3;
	mov.b64 	%fd25, {%r2, %r5};
	{
	.reg .b32 %temp; 
	mov.b64 	{%temp, %r6}, %fd5;
	}
	mov.b32 	%f2, %r6;
	abs.f32 	%f1, %f2;
	setp.lt.f32 	%p1, %f1, 0f4086232B;
	@%p1 bra 	$L__BB0_3;
	setp.lt.f64 	%p2, %fd5, 0d0000000000000000;
	add.f64 	%fd22, %fd5, 0d7FF0000000000000;
	selp.f64 	%fd25, 0d0000000000000000, %fd22, %p2;
	setp.geu.f32 	%p3, %f1, 0f40874800;
	@%p3 bra 	$L__BB0_3;
	shr.u32 	%r7, %r1, 31;
	add.s32 	%r8, %r1, %r7;
	shr.s32 	%r9, %r8, 1;
	shl.b32 	%r10, %r9, 20;
	add.s32 	%r11, %r3, %r10;
	mov.b64 	%fd23, {%r2, %r11};
	sub.s32 	%r12, %r1, %r9;
	shl.b32 	%r13, %r12, 20;
	add.s32 	%r14, %r13, 1072693248;
	mov.b32 	%r15, 0;
	mov.b64 	%fd24, {%r15, %r14};
	mul.f64 	%fd25, %fd24, %fd23;
$L__BB0_3:
	cvta.to.global.u64 	%rd2, %rd1;
	st.global.f64 	[%rd2], %fd25;
	ret;

}


// ===== COMPILED SASS (sm_100) =====

	.target	sm_100

	.elftype	@"ET_EXEC"


//--------------------- .note.nv.tkinfo           --------------------------
	.section	.note.nv.tkinfo,"",@"SHT_NOTE"
	.sectionflags	@"SHF_NOTE_NV_TKINFO"
	.tkinfo
        /*0018*/ 	.word	0x00000002
        /*0030*/ 	.string	""
        /*0030*/ 	.string	"ptxas"
        /*0030*/ 	.string	"Cuda compilation tools, release 13.0, V13.0.88"
        /*0030*/ 	.string	"Build cuda_13.0.r13.0/compiler.36424714_0"
        /*0030*/ 	.string	"-arch sm_100 -m 64 "



//--------------------- .note.nv.cuinfo           --------------------------
	.section	.note.nv.cuinfo,"",@"SHT_NOTE"
	.sectionflags	@"SHF_NOTE_NV_CUINFO"
        /*0018*/ 	.short	0x0002
        /*001a*/ 	.short	0x0064
        /*001c*/ 	.short	0x0082
	.zero		2


//--------------------- .nv.info                  --------------------------
	.section	.nv.info,"",@"SHT_CUDA_INFO"
	.align	4


	//----- nvinfo : EIATTR_REGCOUNT
	.align		4
        /*0000*/ 	.byte	0x04, 0x2f
        /*0002*/ 	.short	(.L_1 - .L_0)
	.align		4
.L_0:
        /*0004*/ 	.word	index@(_Z5exponPdd)
        /*0008*/ 	.word	0x0000000e


	//----- nvinfo : EIATTR_FRAME_SIZE
	.align		4
.L_1:
        /*000c*/ 	.byte	0x04, 0x11
        /*000e*/ 	.short	(.L_3 - .L_2)
	.align		4
.L_2:
        /*0010*/ 	.word	index@(_Z5exponPdd)
        /*0014*/ 	.word	0x00000000


	//----- nvinfo : EIATTR_MIN_STACK_SIZE
	.align		4
.L_3:
        /*0018*/ 	.byte	0x04, 0x12
        /*001a*/ 	.short	(.L_5 - .L_4)
	.align		4
.L_4:
        /*001c*/ 	.word	index@(_Z5exponPdd)
        /*0020*/ 	.word	0x00000000
.L_5:


//--------------------- .nv.compat                --------------------------
	.section	.nv.compat,"",@"SHT_CUDA_COMPAT_INFO"
	.align	4
        /*0000*/ 	.byte	0x02, 0x09, 0x00, 0x00, 0x02, 0x02, 0x01, 0x00, 0x02, 0x05, 0x05, 0x00, 0x03, 0x07, 0x01, 0x01
        /*0010*/ 	.byte	0x02, 0x03, 0x00, 0x00, 0x02, 0x06, 0x01, 0x00, 0x04, 0x0b, 0x08, 0x00, 0x01, 0x00, 0x00, 0x00
        /*0020*/ 	.byte	0x00, 0x00, 0x00, 0x00


//--------------------- .nv.info._Z5exponPdd      --------------------------
	.section	.nv.info._Z5exponPdd,"",@"SHT_CUDA_INFO"
	.sectionflags	@""
	.align	4


	//----- nvinfo : EIATTR_CUDA_API_VERSION
	.align		4
        /*0000*/ 	.byte	0x04, 0x37
        /*0002*/ 	.short	(.L_7 - .L_6)
.L_6:
        /*0004*/ 	.word	0x00000082


	//----- nvinfo : EIATTR_KPARAM_INFO
	.align		4
.L_7:
        /*0008*/ 	.byte	0x04, 0x17
        /*000a*/ 	.short	(.L_9 - .L_8)
.L_8:
        /*000c*/ 	.word	0x00000000
        /*0010*/ 	.short	0x0001
        /*0012*/ 	.short	0x0008
        /*0014*/ 	.byte	0x00, 0xf0, 0x21, 0x00


	//----- nvinfo : EIATTR_KPARAM_INFO
	.align		4
.L_9:
        /*0018*/ 	.byte	0x04, 0x17
        /*001a*/ 	.short	(.L_11 - .L_10)
.L_10:
        /*001c*/ 	.word	0x00000000
        /*0020*/ 	.short	0x0000
        /*0022*/ 	.short	0x0000
        /*0024*/ 	.byte	0x00, 0xf5, 0x21, 0x00


	//----- nvinfo : EIATTR_SPARSE_MMA_MASK
	.align		4
.L_11:
        /*0028*/ 	.byte	0x03, 0x50
        /*002a*/ 	.short	0x0000


	//----- nvinfo : EIATTR_MAXREG_COUNT
	.align		4
        /*002c*/ 	.byte	0x03, 0x1b
        /*002e*/ 	.short	0x00ff


	//----- nvinfo : EIATTR_MERCURY_ISA_VERSION
	.align		4
        /*0030*/ 	.byte	0x03, 0x5f
        /*0032*/ 	.short	0x0101


	//----- nvinfo : EIATTR_VRC_CTA_INIT_COUNT
	.align		4
        /*0034*/ 	.byte	0x02, 0x4a
	.zero		1
	.zero		1


	//----- nvinfo : EIATTR_EXIT_INSTR_OFFSETS
	.align		4
        /*0038*/ 	.byte	0x04, 0x1c
        /*003a*/ 	.short	(.L_13 - .L_12)


	//   ....[0]....
.L_12:
        /*003c*/ 	.word	0x00000400


	//----- nvinfo : EIATTR_CBANK_PARAM_SIZE
	.align		4
.L_13:
        /*0040*/ 	.byte	0x03, 0x19
        /*0042*/ 	.short	0x0010


	//----- nvinfo : EIATTR_PARAM_CBANK
	.align		4
        /*0044*/ 	.byte	0x04, 0x0a
        /*0046*/ 	.short	(.L_15 - .L_14)
	.align		4
.L_14:
        /*0048*/ 	.word	index@(.nv.constant0._Z5exponPdd)
        /*004c*/ 	.short	0x0380
        /*004e*/ 	.short	0x0010


	//----- nvinfo : EIATTR_SW_WAR
	.align		4
.L_15:
        /*0050*/ 	.byte	0x04, 0x36
        /*0052*/ 	.short	(.L_17 - .L_16)
.L_16:
        /*0054*/ 	.word	0x00000008
.L_17:


//--------------------- .nv.callgraph             --------------------------
	.section	.nv.callgraph,"",@"SHT_CUDA_CALLGRAPH"
	.align	4
	.sectionentsize	8
	.align		4
        /*0000*/ 	.word	0x00000000
	.align		4
        /*0004*/ 	.word	0xffffffff
	.align		4
        /*0008*/ 	.word	0x00000000
	.align		4
        /*000c*/ 	.word	0xfffffffe
	.align		4
        /*0010*/ 	.word	0x00000000
	.align		4
        /*0014*/ 	.word	0xfffffffd
	.align		4
        /*0018*/ 	.word	0x00000000
	.align		4
        /*001c*/ 	.word	0xfffffffc


//--------------------- .text._Z5exponPdd         --------------------------
	.section	.text._Z5exponPdd,"ax",@progbits
	.align	128
        .global         _Z5exponPdd
        .type           _Z5exponPdd,@function
        .size           _Z5exponPdd,(.L_x_2 - _Z5exponPdd)
        .other          _Z5exponPdd,@"STO_CUDA_ENTRY STV_DEFAULT"
_Z5exponPdd:
.text._Z5exponPdd:
[----:B------:R-:W-:Y:S08]  /*0000*/  LDC R1, c[0x0][0x37c] ;  /* 0x0000df00ff017b82 */ /* 0x000ff00000000800 */
[----:B------:R-:W0:Y:S01]  /*0010*/  LDC.64 R2, c[0x0][0x388] ;  /* 0x0000e200ff027b82 */ /* 0x000e220000000a00 */
[----:B------:R-:W-:Y:S01]  /*0020*/  IMAD.MOV.U32 R4, RZ, RZ, 0x652b82fe ;  /* 0x652b82feff047424 */ /* 0x000fe200078e00ff */
[----:B------:R-:W-:Y:S01]  /*0030*/  UMOV UR4, 0xfefa39ef ;  /* 0xfefa39ef00047882 */ /* 0x000fe20000000000 */
[----:B------:R-:W-:Y:S01]  /*0040*/  IMAD.MOV.U32 R5, RZ, RZ, 0x3ff71547 ;  /* 0x3ff71547ff057424 */ /* 0x000fe200078e00ff */
[----:B------:R-:W-:-:S04]  /*0050*/  UMOV UR5, 0x3fe62e42 ;  /* 0x3fe62e4200057882 */ /* 0x000fc80000000000 */
[----:B------:R-:W1:Y:S08]  /*0060*/  LDC R0, c[0x0][0x38c] ;  /* 0x0000e300ff007b82 */ /* 0x000e700000000800 */
[----:B------:R-:W2:Y:S01]  /*0070*/  LDC.64 R10, c[0x0][0x380] ;  /* 0x0000e000ff0a7b82 */ /* 0x000ea20000000a00 */
[----:B0-----:R-:W-:-:S08]  /*0080*/  DFMA R4, R2, R4, 6.75539944105574400000e+15 ;  /* 0x433800000204742b */ /* 0x001fd00000000004 */
[----:B------:R-:W-:Y:S01]  /*0090*/  DADD R6, R4, -6.75539944105574400000e+15 ;  /* 0xc338000004067429 */ /* 0x000fe20000000000 */
[----:B-1----:R-:W-:-:S07]  /*00a0*/  FSETP.GEU.AND P0, PT, |R0|, 4.1917929649353027344, PT ;  /* 0x4086232b0000780b */ /* 0x002fce0003f0e200 */
[----:B------:R-:W-:Y:S01]  /*00b0*/  DFMA R8, R6, -UR4, R2 ;  /* 0x8000000406087c2b */ /* 0x000fe20008000002 */
[----:B------:R-:W-:Y:S01]  /*00c0*/  UMOV UR4, 0x3b39803f ;  /* 0x3b39803f00047882 */ /* 0x000fe20000000000 */
[----:B------:R-:W-:-:S06]  /*00d0*/  UMOV UR5, 0x3c7abc9e ;  /* 0x3c7abc9e00057882 */ /* 0x000fcc0000000000 */
[----:B------:R-:W-:Y:S01]  /*00e0*/  DFMA R6, R6, -UR4, R8 ;  /* 0x8000000406067c2b */ /* 0x000fe20008000008 */
[----:B------:R-:W-:Y:S01]  /*00f0*/  UMOV UR4, 0x69ce2bdf ;  /* 0x69ce2bdf00047882 */ /* 0x000fe20000000000 */
[----:B------:R-:W-:Y:S01]  /*0100*/  IMAD.MOV.U32 R8, RZ, RZ, -0x35dec16 ;  /* 0xfca213eaff087424 */ /* 0x000fe200078e00ff */
[----:B------:R-:W-:Y:S01]  /*0110*/  UMOV UR5, 0x3e5ade15 ;  /* 0x3e5ade1500057882 */ /* 0x000fe20000000000 */
[----:B------:R-:W-:-:S06]  /*0120*/  IMAD.MOV.U32 R9, RZ, RZ, 0x3e928af3 ;  /* 0x3e928af3ff097424 */ /* 0x000fcc00078e00ff */
[----:B------:R-:W-:Y:S01]  /*0130*/  DFMA R8, R6, UR4, R8 ;  /* 0x0000000406087c2b */ /* 0x000fe20008000008 */
[----:B------:R-:W-:Y:S01]  /*0140*/  UMOV UR4, 0x62401315 ;  /* 0x6240131500047882 */ /* 0x000fe20000000000 */
[----:B------:R-:W-:-:S06]  /*0150*/  UMOV UR5, 0x3ec71dee ;  /* 0x3ec71dee00057882 */ /* 0x000fcc0000000000 */
[----:B------:R-:W-:Y:S01]  /*0160*/  DFMA R8, R6, R8, UR4 ;  /* 0x0000000406087e2b */ /* 0x000fe20008000008 */
        /* <DEDUP_REMOVED lines=20> */
[C---:B------:R-:W-:Y:S01]  /*02b0*/  DFMA R8, R6.reuse, R8, UR4 ;  /* 0x0000000406087e2b */ /* 0x040fe20008000008 */
[----:B------:R-:W0:Y:S07]  /*02c0*/  LDCU.64 UR4, c[0x0][0x358] ;  /* 0x00006b00ff0477ac */ /* 0x000e2e0008000a00 */
[----:B------:R-:W-:-:S08]  /*02d0*/  DFMA R8, R6, R8, 1 ;  /* 0x3ff000000608742b */ /* 0x000fd00000000008 */
[----:B------:R-:W-:-:S10]  /*02e0*/  DFMA R8, R6, R8, 1 ;  /* 0x3ff000000608742b */ /* 0x000fd40000000008 */
[----:B------:R-:W-:Y:S01]  /*02f0*/  LEA R7, R4, R9, 0x14 ;  /* 0x0000000904077211 */ /* 0x000fe200078ea0ff */
[----:B------:R-:W-:Y:S01]  /*0300*/  IMAD.MOV.U32 R6, RZ, RZ, R8 ;  /* 0x000000ffff067224 */ /* 0x000fe200078e0008 */
[----:B0-2---:R-:W-:Y:S06]  /*0310*/  @!P0 BRA `(.L_x_0) ;  /* 0x0000000000348947 */ /* 0x005fec0003800000 */
[----:B------:R-:W-:Y:S01]  /*0320*/  FSETP.GEU.AND P1, PT, |R0|, 4.2275390625, PT ;  /* 0x408748000000780b */ /* 0x000fe20003f2e200 */
[C---:B------:R-:W-:Y:S02]  /*0330*/  DADD R6, R2.reuse, +INF ;  /* 0x7ff0000002067429 */ /* 0x040fe40000000000 */
[----:B------:R-:W-:-:S08]  /*0340*/  DSETP.GEU.AND P0, PT, R2, RZ, PT ;  /* 0x000000ff0200722a */ /* 0x000fd00003f0e000 */
[----:B------:R-:W-:Y:S02]  /*0350*/  FSEL R6, R6, RZ, P0 ;  /* 0x000000ff06067208 */ /* 0x000fe40000000000 */
[----:B------:R-:W-:Y:S01]  /*0360*/  FSEL R7, R7, RZ, P0 ;  /* 0x000000ff07077208 */ /* 0x000fe20000000000 */
[----:B------:R-:W-:Y:S06]  /*0370*/  @P1 BRA `(.L_x_0) ;  /* 0x00000000001c1947 */ /* 0x000fec0003800000 */
[----:B------:R-:W-:Y:S01]  /*0380*/  LEA.HI R0, R4, R4, RZ, 0x1 ;  /* 0x0000000404007211 */ /* 0x000fe200078f08ff */
[----:B------:R-:W-:-:S03]  /*0390*/  IMAD.MOV.U32 R6, RZ, RZ, RZ ;  /* 0x000000ffff067224 */ /* 0x000fc600078e00ff */
[----:B------:R-:W-:-:S04]  /*03a0*/  SHF.R.S32.HI R3, RZ, 0x1, R0 ;  /* 0x00000001ff037819 */ /* 0x000fc80000011400 */
[----:B------:R-:W-:Y:S01]  /*03b0*/  LEA R9, R3, R9, 0x14 ;  /* 0x0000000903097211 */ /* 0x000fe200078ea0ff */
[----:B------:R-:W-:-:S05]  /*03c0*/  IMAD.IADD R4, R4, 0x1, -R3 ;  /* 0x0000000104047824 */ /* 0x000fca00078e0a03 */
[----:B------:R-:W-:-:S06]  /*03d0*/  LEA R7, R4, 0x3ff00000, 0x14 ;  /* 0x3ff0000004077811 */ /* 0x000fcc00078ea0ff */
[----:B------:R-:W-:-:S11]  /*03e0*/  DMUL R6, R8, R6 ;  /* 0x0000000608067228 */ /* 0x000fd60000000000 */
.L_x_0:
[----:B------:R-:W-:Y:S01]  /*03f0*/  STG.E.64 desc[UR4][R10.64], R6 ;  /* 0x000000060a007986 */ /* 0x000fe2000c101b04 */
[----:B------:R-:W-:Y:S05]  /*0400*/  EXIT ;  /* 0x000000000000794d */ /* 0x000fea0003800000 */
.L_x_1:
[----:B------:R-:W-:-:S00]  /*0410*/  BRA `(.L_x_1) ;  /* 0xfffffffc00fc7947 */ /* 0x000fc0000383ffff */
[----:B------:R-:W-:-:S00]  /*0420*/  NOP ;  /* 0x0000000000007918 */ /* 0x000fc00000000000 */
        /* <DEDUP_REMOVED lines=13> */
.L_x_2:


//--------------------- .nv.shared.reserved.0     --------------------------
	.section	.nv.shared.reserved.0,"aw",@nobits
	.weak		__nv_reservedSMEM_offset_0_alias
	.size		__nv_reservedSMEM_offset_0_alias, 0, 64
	.other		__nv_reservedSMEM_offset_0_alias,@"STO_CUDA_RESERVED_SHARED STV_DEFAULT"
__nv_reservedSMEM_offset_0_alias:
	.zero		0
	.zero		64


//--------------------- .nv.constant0._Z5exponPdd --------------------------
	.section	.nv.constant0._Z5exponPdd,"a",@progbits
	.sectionflags	@""
	.align	4
.nv.constant0._Z5exponPdd:
	.zero		912


//--------------------- SYMBOLS --------------------------

	.type		.nv.reservedSmem.offset0,@object
	.size		.nv.reservedSmem.offset0,0x4
